	.headerflags	@"EF_CUDA_TEXMODE_UNIFIED EF_CUDA_64BIT_ADDRESS EF_CUDA_ACCELERATORS EF_CUDA_SM90 EF_CUDA_VIRTUAL_SM(EF_CUDA_SM90)"
	.elftype	@"ET_EXEC"


//--------------------- .nv.info                  --------------------------
	.section	.nv.info,"",@"SHT_CUDA_INFO"
	.align	4


	//----- nvinfo : EIATTR_REGCOUNT
	.align		4
        /*0000*/ 	.byte	0x04, 0x2f
        /*0002*/ 	.short	(.L_1 - .L_0)
	.align		4
.L_0:
        /*0004*/ 	.word	index@(triton_poi_fused_reflection_pad2d_relu_2)
        /*0008*/ 	.word	0x0000000f


	//----- nvinfo : EIATTR_MIN_STACK_SIZE
	.align		4
.L_1:
        /*000c*/ 	.byte	0x04, 0x12
        /*000e*/ 	.short	(.L_3 - .L_2)
	.align		4
.L_2:
        /*0010*/ 	.word	index@(triton_poi_fused_reflection_pad2d_relu_2)
        /*0014*/ 	.word	0x00000000


	//----- nvinfo : EIATTR_FRAME_SIZE
	.align		4
.L_3:
        /*0018*/ 	.byte	0x04, 0x11
        /*001a*/ 	.short	(.L_5 - .L_4)
	.align		4
.L_4:
        /*001c*/ 	.word	index@(triton_poi_fused_reflection_pad2d_relu_2)
        /*0020*/ 	.word	0x00000000


	//----- nvinfo : EIATTR_MIN_STACK_SIZE
	.align		4
.L_5:
        /*0024*/ 	.byte	0x04, 0x12
        /*0026*/ 	.short	(.L_7 - .L_6)
	.align		4
.L_6:
        /*0028*/ 	.word	index@(triton_poi_fused_reflection_pad2d_relu_2)
        /*002c*/ 	.word	0x00000000
.L_7:


//--------------------- .nv.info.triton_poi_fused_reflection_pad2d_relu_2 --------------------------
	.section	.nv.info.triton_poi_fused_reflection_pad2d_relu_2,"",@"SHT_CUDA_INFO"
	.sectionflags	@""
	.align	4


	//----- nvinfo : EIATTR_CUDA_API_VERSION
	.align		4
        /*0000*/ 	.byte	0x04, 0x37
        /*0002*/ 	.short	(.L_9 - .L_8)
.L_8:
        /*0004*/ 	.word	0x0000007c


	//----- nvinfo : EIATTR_KPARAM_INFO
	.align		4
.L_9:
        /*0008*/ 	.byte	0x04, 0x17
        /*000a*/ 	.short	(.L_11 - .L_10)
.L_10:
        /*000c*/ 	.word	0x00000000
        /*0010*/ 	.short	0x0004
        /*0012*/ 	.short	0x0020
        /*0014*/ 	.byte	0x00, 0xf0, 0x11, 0x00


	//----- nvinfo : EIATTR_KPARAM_INFO
	.align		4
.L_11:
        /*0018*/ 	.byte	0x04, 0x17
        /*001a*/ 	.short	(.L_13 - .L_12)
.L_12:
        /*001c*/ 	.word	0x00000000
        /*0020*/ 	.short	0x0003
        /*0022*/ 	.short	0x0018
        /*0024*/ 	.byte	0x00, 0xf4, 0x21, 0x00


	//----- nvinfo : EIATTR_KPARAM_INFO
	.align		4
.L_13:
        /*0028*/ 	.byte	0x04, 0x17
        /*002a*/ 	.short	(.L_15 - .L_14)
.L_14:
        /*002c*/ 	.word	0x00000000
        /*0030*/ 	.short	0x0002
        /*0032*/ 	.short	0x0010
        /*0034*/ 	.byte	0x00, 0xf4, 0x21, 0x00


	//----- nvinfo : EIATTR_KPARAM_INFO
	.align		4
.L_15:
        /*0038*/ 	.byte	0x04, 0x17
        /*003a*/ 	.short	(.L_17 - .L_16)
.L_16:
        /*003c*/ 	.word	0x00000000
        /*0040*/ 	.short	0x0001
        /*0042*/ 	.short	0x0008
        /*0044*/ 	.byte	0x00, 0xf4, 0x21, 0x00


	//----- nvinfo : EIATTR_KPARAM_INFO
	.align		4
.L_17:
        /*0048*/ 	.byte	0x04, 0x17
        /*004a*/ 	.short	(.L_19 - .L_18)
.L_18:
        /*004c*/ 	.word	0x00000000
        /*0050*/ 	.short	0x0000
        /*0052*/ 	.short	0x0000
        /*0054*/ 	.byte	0x00, 0xf4, 0x21, 0x00


	//----- nvinfo : EIATTR_SPARSE_MMA_MASK
	.align		4
.L_19:
        /*0058*/ 	.byte	0x03, 0x50
        /*005a*/ 	.short	0x0000


	//----- nvinfo : EIATTR_MAXREG_COUNT
	.align		4
        /*005c*/ 	.byte	0x03, 0x1b
        /*005e*/ 	.short	0x00ff


	//----- nvinfo : EIATTR_EXIT_INSTR_OFFSETS
	.align		4
        /*0060*/ 	.byte	0x04, 0x1c
        /*0062*/ 	.short	(.L_21 - .L_20)


	//   ....[0]....
.L_20:
        /*0064*/ 	.word	0x000002f0


	//   ....[1]....
        /*0068*/ 	.word	0x00000310


	//----- nvinfo : EIATTR_REQNTID
	.align		4
.L_21:
        /*006c*/ 	.byte	0x04, 0x10
        /*006e*/ 	.short	(.L_23 - .L_22)
.L_22:
        /*0070*/ 	.word	0x00000080
        /*0074*/ 	.word	0x00000001
        /*0078*/ 	.word	0x00000001


	//----- nvinfo : EIATTR_CBANK_PARAM_SIZE
	.align		4
.L_23:
        /*007c*/ 	.byte	0x03, 0x19
        /*007e*/ 	.short	0x0024


	//----- nvinfo : EIATTR_PARAM_CBANK
	.align		4
        /*0080*/ 	.byte	0x04, 0x0a
        /*0082*/ 	.short	(.L_25 - .L_24)
	.align		4
.L_24:
        /*0084*/ 	.word	index@(.nv.constant0.triton_poi_fused_reflection_pad2d_relu_2)
        /*0088*/ 	.short	0x0210
        /*008a*/ 	.short	0x0024


	//----- nvinfo : EIATTR_SW_WAR
	.align		4
.L_25:
        /*008c*/ 	.byte	0x04, 0x36
        /*008e*/ 	.short	(.L_27 - .L_26)
.L_26:
        /*0090*/ 	.word	0x00000008
.L_27:


//--------------------- .nv.callgraph             --------------------------
	.section	.nv.callgraph,"",@"SHT_CUDA_CALLGRAPH"
	.align	4
	.sectionentsize	8
	.align		4
        /*0000*/ 	.word	0x00000000
	.align		4
        /*0004*/ 	.word	0xffffffff
	.align		4
        /*0008*/ 	.word	0x00000000
	.align		4
        /*000c*/ 	.word	0xfffffffe
	.align		4
        /*0010*/ 	.word	0x00000000
	.align		4
        /*0014*/ 	.word	0xfffffffd
	.align		4
        /*0018*/ 	.word	0x00000000
	.align		4
        /*001c*/ 	.word	0xfffffffc


//--------------------- .text.triton_poi_fused_reflection_pad2d_relu_2 --------------------------
	.section	.text.triton_poi_fused_reflection_pad2d_relu_2,"ax",@progbits
	.align	128
        .global         triton_poi_fused_reflection_pad2d_relu_2
        .type           triton_poi_fused_reflection_pad2d_relu_2,@function
        .size           triton_poi_fused_reflection_pad2d_relu_2,(.L_x_1 - triton_poi_fused_reflection_pad2d_relu_2)
        .other          triton_poi_fused_reflection_pad2d_relu_2,@"STO_CUDA_ENTRY STV_DEFAULT"
triton_poi_fused_reflection_pad2d_relu_2:
.text.triton_poi_fused_reflection_pad2d_relu_2:
[----:B------:R-:W0:Y:S02]  /*0000*/  LDC R1, c[0x0][0x28] ;  /* 0x00000a00ff017b82 */ /* 0x000e240000000800 */
[----:B------:R-:W1:Y:S01]  /*0010*/  S2R R0, SR_TID.X ;  /* 0x0000000000007919 */ /* 0x000e620000002100 */
[----:B------:R-:W2:Y:S01]  /*0020*/  LDC.64 R6, c[0x0][0x210] ;  /* 0x00008400ff067b82 */ /* 0x000ea20000000a00 */
[----:B------:R-:W-:Y:S01]  /*0030*/  ULDC.64 UR4, c[0x0][0x208] ;  /* 0x0000820000047ab9 */ /* 0x000fe20000000a00 */
[----:B------:R-:W3:Y:S01]  /*0040*/  S2R R3, SR_CTAID.X ;  /* 0x0000000000037919 */ /* 0x000ee20000002500 */
[----:B-1----:R-:W-:-:S05]  /*0050*/  LOP3.LUT R0, R0, 0x7f, RZ, 0xc0, !PT ;  /* 0x0000007f00007812 */ /* 0x002fca00078ec0ff */
[----:B---3--:R-:W-:-:S04]  /*0060*/  IMAD R0, R3, 0x80, R0 ;  /* 0x0000008003007824 */ /* 0x008fc800078e0200 */
[C---:B------:R-:W-:Y:S01]  /*0070*/  IMAD.HI R2, R0.reuse, 0x2aaaaaab, RZ ;  /* 0x2aaaaaab00027827 */ /* 0x040fe200078e02ff */
[----:B------:R-:W-:-:S03]  /*0080*/  ISETP.GE.AND P1, PT, R0, 0x240, PT ;  /* 0x000002400000780c */ /* 0x000fc60003f26270 */
[----:B------:R-:W-:Y:S01]  /*0090*/  IMAD.HI R8, R0, 0x38e38e39, RZ ;  /* 0x38e38e3900087827 */ /* 0x000fe200078e02ff */
[----:B------:R-:W-:-:S05]  /*00a0*/  LEA.HI R2, R2, R2, RZ, 0x1 ;  /* 0x0000000202027211 */ /* 0x000fca00078f08ff */
[----:B------:R-:W-:-:S05]  /*00b0*/  IMAD.HI R3, R2, 0x2aaaaaab, RZ ;  /* 0x2aaaaaab02037827 */ /* 0x000fca00078e02ff */
[----:B------:R-:W-:Y:S01]  /*00c0*/  LEA.HI R4, R3, R3, RZ, 0x1 ;  /* 0x0000000303047211 */ /* 0x000fe200078f08ff */
[----:B------:R-:W-:-:S04]  /*00d0*/  IMAD R3, R2, 0x6, RZ ;  /* 0x0000000602037824 */ /* 0x000fc800078e02ff */
[----:B------:R-:W-:Y:S01]  /*00e0*/  IMAD R4, R4, 0x6, RZ ;  /* 0x0000000604047824 */ /* 0x000fe200078e02ff */
[----:B------:R-:W-:-:S04]  /*00f0*/  LOP3.LUT R3, RZ, R3, RZ, 0x33, !PT ;  /* 0x00000003ff037212 */ /* 0x000fc800078e33ff */
[----:B------:R-:W-:Y:S01]  /*0100*/  LOP3.LUT R5, RZ, R4, RZ, 0x33, !PT ;  /* 0x00000004ff057212 */ /* 0x000fe200078e33ff */
[----:B------:R-:W-:-:S04]  /*0110*/  IMAD.IADD R3, R0, 0x1, R3 ;  /* 0x0000000100037824 */ /* 0x000fc800078e0203 */
[----:B------:R-:W-:Y:S01]  /*0120*/  IMAD.IADD R5, R2, 0x1, R5 ;  /* 0x0000000102057824 */ /* 0x000fe200078e0205 */
[----:B------:R-:W-:Y:S02]  /*0130*/  IABS R9, R3 ;  /* 0x0000000300097213 */ /* 0x000fe40000000000 */
[----:B------:R-:W1:Y:S02]  /*0140*/  LDC.64 R2, c[0x0][0x220] ;  /* 0x00008800ff027b82 */ /* 0x000e640000000a00 */
[----:B------:R-:W-:Y:S02]  /*0150*/  IABS R10, R5 ;  /* 0x00000005000a7213 */ /* 0x000fe40000000000 */
[----:B------:R-:W-:-:S03]  /*0160*/  IADD3 R9, R9, -0x3, RZ ;  /* 0xfffffffd09097810 */ /* 0x000fc60007ffe0ff */
[----:B------:R-:W-:Y:S01]  /*0170*/  VIADD R10, R10, 0xfffffffd ;  /* 0xfffffffd0a0a7836 */ /* 0x000fe20000000000 */
[----:B------:R-:W3:Y:S01]  /*0180*/  LDC.64 R4, c[0x0][0x218] ;  /* 0x00008600ff047b82 */ /* 0x000ee20000000a00 */
[----:B------:R-:W-:Y:S02]  /*0190*/  IABS R12, R9 ;  /* 0x00000009000c7213 */ /* 0x000fe40000000000 */
[----:B------:R-:W-:Y:S02]  /*01a0*/  SHF.R.U32.HI R9, RZ, 0x1f, R8 ;  /* 0x0000001fff097819 */ /* 0x000fe40000011608 */
[----:B------:R-:W-:Y:S01]  /*01b0*/  IABS R11, R10 ;  /* 0x0000000a000b7213 */ /* 0x000fe20000000000 */
[----:B------:R-:W-:Y:S01]  /*01c0*/  IMAD.MOV.U32 R10, RZ, RZ, R12 ;  /* 0x000000ffff0a7224 */ /* 0x000fe200078e000c */
[----:B------:R-:W-:-:S04]  /*01d0*/  LEA.HI.SX32 R9, R8, R9, 0x1d ;  /* 0x0000000908097211 */ /* 0x000fc800078feaff */
[----:B------:R-:W-:Y:S02]  /*01e0*/  LEA R11, R11, R10, 0x2 ;  /* 0x0000000a0b0b7211 */ /* 0x000fe400078e10ff */
[----:B------:R-:W-:-:S05]  /*01f0*/  LEA R8, R9, 0xf, 0x4 ;  /* 0x0000000f09087811 */ /* 0x000fca00078e20ff */
[----:B------:R-:W-:Y:S01]  /*0200*/  IMAD.IADD R11, R8, 0x1, -R11 ;  /* 0x00000001080b7824 */ /* 0x000fe200078e0a0b */
[----:B------:R-:W-:-:S03]  /*0210*/  HFMA2.MMA R12, -RZ, RZ, 0, 0 ;  /* 0x00000000ff0c7435 */ /* 0x000fc600000001ff */
[----:B--2---:R-:W-:Y:S01]  /*0220*/  IMAD.WIDE R6, R11, 0x4, R6 ;  /* 0x000000040b067825 */ /* 0x004fe200078e0206 */
[----:B------:R-:W-:-:S03]  /*0230*/  CS2R R10, SRZ ;  /* 0x00000000000a7805 */ /* 0x000fc6000001ff00 */
[----:B---3--:R-:W-:-:S03]  /*0240*/  IMAD.WIDE R4, R9, 0x4, R4 ;  /* 0x0000000409047825 */ /* 0x008fc600078e0204 */
[----:B------:R-:W2:Y:S01]  /*0250*/  @!P1 LDG.E.EL R10, desc[UR4][R6.64] ;  /* 0x00000004060a9981 */ /* 0x000ea2000c2e1900 */
[----:B-1----:R-:W-:Y:S02]  /*0260*/  IMAD.WIDE R2, R9, 0x4, R2 ;  /* 0x0000000409027825 */ /* 0x002fe400078e0202 */
[----:B------:R-:W1:Y:S01]  /*0270*/  LDC.64 R8, c[0x0][0x228] ;  /* 0x00008a00ff087b82 */ /* 0x000e620000000a00 */
[----:B------:R-:W2:Y:S04]  /*0280*/  @!P1 LDG.E.EL R11, desc[UR4][R4.64] ;  /* 0x00000004040b9981 */ /* 0x000ea8000c2e1900 */
[----:B------:R-:W3:Y:S01]  /*0290*/  @!P1 LDG.E.EL R12, desc[UR4][R2.64] ;  /* 0x00000004020c9981 */ /* 0x000ee2000c2e1900 */
[----:B-1----:R-:W-:-:S04]  /*02a0*/  IMAD.WIDE R8, R0, 0x4, R8 ;  /* 0x0000000400087825 */ /* 0x002fc800078e0208 */
[----:B--2---:R-:W-:-:S04]  /*02b0*/  FADD R11, -R11, R10 ;  /* 0x0000000a0b0b7221 */ /* 0x004fc80000000100 */
[----:B---3--:R-:W-:-:S05]  /*02c0*/  FMUL R11, R11, R12 ;  /* 0x0000000c0b0b7220 */ /* 0x008fca0000400000 */
[----:B------:R-:W-:-:S04]  /*02d0*/  FSETP.GEU.AND P0, PT, R11, RZ, PT ;  /* 0x000000ff0b00720b */ /* 0x000fc80003f0e000 */
[----:B------:R-:W-:Y:S01]  /*02e0*/  FSEL R11, R11, RZ, P0 ;  /* 0x000000ff0b0b7208 */ /* 0x000fe20000000000 */
[----:B------:R-:W-:Y:S08]  /*02f0*/  @P1 EXIT ;  /* 0x000000000000194d */ /* 0x000ff00003800000 */
[----:B------:R-:W-:Y:S01]  /*0300*/  STG.E desc[UR4][R8.64], R11 ;  /* 0x0000000b08007986 */ /* 0x000fe2000c101904 */
[----:B------:R-:W-:Y:S05]  /*0310*/  EXIT ;  /* 0x000000000000794d */ /* 0x000fea0003800000 */
.L_x_0:
[----:B------:R-:W-:-:S00]  /*0320*/  BRA `(.L_x_0) ;  /* 0xfffffffc00fc7947 */ /* 0x000fc0000383ffff */
[----:B------:R-:W-:-:S00]  /*0330*/  NOP ;  /* 0x0000000000007918 */ /* 0x000fc00000000000 */
        /* <DEDUP_REMOVED lines=12> */
.L_x_1:


//--------------------- .nv.constant0.triton_poi_fused_reflection_pad2d_relu_2 --------------------------
	.section	.nv.constant0.triton_poi_fused_reflection_pad2d_relu_2,"a",@progbits
	.sectionflags	@""
	.align	4
.nv.constant0.triton_poi_fused_reflection_pad2d_relu_2:
	.zero		564
